//
// Generated by NVIDIA NVVM Compiler
//
// Compiler Build ID: CL-36424714
// Cuda compilation tools, release 13.0, V13.0.88
// Based on NVVM 20.0.0
//

.version 9.0
.target sm_100
.address_size 64

	// .globl	_Z9ArrSquarePKfPfj
.extern .shared .align 16 .b8 temp[];

.visible .entry _Z9ArrSquarePKfPfj(
	.param .u64 .ptr .align 1 _Z9ArrSquarePKfPfj_param_0,
	.param .u64 .ptr .align 1 _Z9ArrSquarePKfPfj_param_1,
	.param .u32 _Z9ArrSquarePKfPfj_param_2
)
{
	.reg .pred 	%p<2>;
	.reg .b32 	%r<6>;
	.reg .b32 	%f<3>;
	.reg .b64 	%rd<8>;

	ld.param.u64 	%rd1, [_Z9ArrSquarePKfPfj_param_0];
	ld.param.u64 	%rd2, [_Z9ArrSquarePKfPfj_param_1];
	ld.param.u32 	%r2, [_Z9ArrSquarePKfPfj_param_2];
	mov.u32 	%r3, %tid.x;
	mov.u32 	%r4, %ctaid.x;
	mov.u32 	%r5, %ntid.x;
	mad.lo.s32 	%r1, %r4, %r5, %r3;
	setp.ge.u32 	%p1, %r1, %r2;
	@%p1 bra 	$L__BB0_2;
	cvta.to.global.u64 	%rd3, %rd1;
	cvta.to.global.u64 	%rd4, %rd2;
	mul.wide.s32 	%rd5, %r1, 4;
	add.s64 	%rd6, %rd3, %rd5;
	ld.global.f32 	%f1, [%rd6];
	mul.f32 	%f2, %f1, %f1;
	add.s64 	%rd7, %rd4, %rd5;
	st.global.f32 	[%rd7], %f2;
$L__BB0_2:
	ret;

}
	// .globl	_Z16frob_norm_kernelPKfPffi
.visible .entry _Z16frob_norm_kernelPKfPffi(
	.param .u64 .ptr .align 1 _Z16frob_norm_kernelPKfPffi_param_0,
	.param .u64 .ptr .align 1 _Z16frob_norm_kernelPKfPffi_param_1,
	.param .f32 _Z16frob_norm_kernelPKfPffi_param_2,
	.param .u32 _Z16frob_norm_kernelPKfPffi_param_3
)
{
	.reg .pred 	%p<2>;
	.reg .b32 	%r<6>;
	.reg .b32 	%f<4>;
	.reg .b64 	%rd<8>;

	ld.param.u64 	%rd1, [_Z16frob_norm_kernelPKfPffi_param_0];
	ld.param.u64 	%rd2, [_Z16frob_norm_kernelPKfPffi_param_1];
	ld.param.f32 	%f1, [_Z16frob_norm_kernelPKfPffi_param_2];
	ld.param.u32 	%r2, [_Z16frob_norm_kernelPKfPffi_param_3];
	mov.u32 	%r3, %tid.x;
	mov.u32 	%r4, %ctaid.x;
	mov.u32 	%r5, %ntid.x;
	mad.lo.s32 	%r1, %r4, %r5, %r3;
	setp.ge.s32 	%p1, %r1, %r2;
	@%p1 bra 	$L__BB1_2;
	cvta.to.global.u64 	%rd3, %rd1;
	cvta.to.global.u64 	%rd4, %rd2;
	mul.wide.s32 	%rd5, %r1, 4;
	add.s64 	%rd6, %rd3, %rd5;
	ld.global.f32 	%f2, [%rd6];
	div.rn.f32 	%f3, %f2, %f1;
	add.s64 	%rd7, %rd4, %rd5;
	st.global.f32 	[%rd7], %f3;
$L__BB1_2:
	ret;

}
	// .globl	_Z12sumBlockwisePKfPf
.visible .entry _Z12sumBlockwisePKfPf(
	.param .u64 .ptr .align 1 _Z12sumBlockwisePKfPf_param_0,
	.param .u64 .ptr .align 1 _Z12sumBlockwisePKfPf_param_1
)
{
	.reg .pred 	%p<5>;
	.reg .b32 	%r<13>;
	.reg .b32 	%f<6>;
	.reg .b64 	%rd<9>;

	ld.param.u64 	%rd2, [_Z12sumBlockwisePKfPf_param_0];
	ld.param.u64 	%rd1, [_Z12sumBlockwisePKfPf_param_1];
	cvta.to.global.u64 	%rd3, %rd2;
	mov.u32 	%r1, %tid.x;
	mov.u32 	%r2, %ctaid.x;
	mov.u32 	%r12, %ntid.x;
	mad.lo.s32 	%r7, %r2, %r12, %r1;
	mul.wide.s32 	%rd4, %r7, 4;
	add.s64 	%rd5, %rd3, %rd4;
	ld.global.f32 	%f1, [%rd5];
	shl.b32 	%r8, %r1, 2;
	mov.u32 	%r9, temp;
	add.s32 	%r4, %r9, %r8;
	st.shared.f32 	[%r4], %f1;
	bar.sync 	0;
	setp.lt.u32 	%p1, %r12, 2;
	@%p1 bra 	$L__BB2_4;
$L__BB2_1:
	shr.u32 	%r6, %r12, 1;
	setp.ge.u32 	%p2, %r1, %r6;
	@%p2 bra 	$L__BB2_3;
	shl.b32 	%r10, %r6, 2;
	add.s32 	%r11, %r4, %r10;
	ld.shared.f32 	%f2, [%r11];
	ld.shared.f32 	%f3, [%r4];
	add.f32 	%f4, %f2, %f3;
	st.shared.f32 	[%r4], %f4;
$L__BB2_3:
	bar.sync 	0;
	setp.gt.u32 	%p3, %r12, 3;
	mov.u32 	%r12, %r6;
	@%p3 bra 	$L__BB2_1;
$L__BB2_4:
	setp.ne.s32 	%p4, %r1, 0;
	@%p4 bra 	$L__BB2_6;
	ld.shared.f32 	%f5, [temp];
	cvta.to.global.u64 	%rd6, %rd1;
	mul.wide.u32 	%rd7, %r2, 4;
	add.s64 	%rd8, %rd6, %rd7;
	st.global.f32 	[%rd8], %f5;
$L__BB2_6:
	ret;

}


// ===== COMPILED SASS (sm_100) =====

	.target	sm_100

	.elftype	@"ET_EXEC"


//--------------------- .note.nv.tkinfo           --------------------------
	.section	.note.nv.tkinfo,"",@"SHT_NOTE"
	.sectionflags	@"SHF_NOTE_NV_TKINFO"
	.tkinfo
        /*0018*/ 	.word	0x00000002
        /*0030*/ 	.string	""
        /*0030*/ 	.string	"ptxas"
        /*0030*/ 	.string	"Cuda compilation tools, release 13.0, V13.0.88"
        /*0030*/ 	.string	"Build cuda_13.0.r13.0/compiler.36424714_0"
        /*0030*/ 	.string	"-arch sm_100 -m 64 "



//--------------------- .note.nv.cuinfo           --------------------------
	.section	.note.nv.cuinfo,"",@"SHT_NOTE"
	.sectionflags	@"SHF_NOTE_NV_CUINFO"
        /*0018*/ 	.short	0x0002
        /*001a*/ 	.short	0x0064
        /*001c*/ 	.short	0x0082
	.zero		2


//--------------------- .nv.info                  --------------------------
	.section	.nv.info,"",@"SHT_CUDA_INFO"
	.align	4


	//----- nvinfo : EIATTR_REGCOUNT
	.align		4
        /*0000*/ 	.byte	0x04, 0x2f
        /*0002*/ 	.short	(.L_1 - .L_0)
	.align		4
.L_0:
        /*0004*/ 	.word	index@(_Z9ArrSquarePKfPfj)
        /*0008*/ 	.word	0x0000000a


	//----- nvinfo : EIATTR_FRAME_SIZE
	.align		4
.L_1:
        /*000c*/ 	.byte	0x04, 0x11
        /*000e*/ 	.short	(.L_3 - .L_2)
	.align		4
.L_2:
        /*0010*/ 	.word	index@(_Z9ArrSquarePKfPfj)
        /*0014*/ 	.word	0x00000000


	//----- nvinfo : EIATTR_REGCOUNT
	.align		4
.L_3:
        /*0018*/ 	.byte	0x04, 0x2f
        /*001a*/ 	.short	(.L_5 - .L_4)
	.align		4
.L_4:
        /*001c*/ 	.word	index@(_Z16frob_norm_kernelPKfPffi)
        /*0020*/ 	.word	0x00000010


	//----- nvinfo : EIATTR_FRAME_SIZE
	.align		4
.L_5:
        /*0024*/ 	.byte	0x04, 0x11
        /*0026*/ 	.short	(.L_7 - .L_6)
	.align		4
.L_6:
        /*0028*/ 	.word	index@($__internal_0_$__cuda_sm3x_div_rn_noftz_f32_slowpath)
        /*002c*/ 	.word	0x00000000


	//----- nvinfo : EIATTR_FRAME_SIZE
	.align		4
.L_7:
        /*0030*/ 	.byte	0x04, 0x11
        /*0032*/ 	.short	(.L_9 - .L_8)
	.align		4
.L_8:
        /*0034*/ 	.word	index@(_Z16frob_norm_kernelPKfPffi)
        /*0038*/ 	.word	0x00000000


	//----- nvinfo : EIATTR_REGCOUNT
	.align		4
.L_9:
        /*003c*/ 	.byte	0x04, 0x2f
        /*003e*/ 	.short	(.L_11 - .L_10)
	.align		4
.L_10:
        /*0040*/ 	.word	index@(_Z12sumBlockwisePKfPf)
        /*0044*/ 	.word	0x0000000b


	//----- nvinfo : EIATTR_FRAME_SIZE
	.align		4
.L_11:
        /*0048*/ 	.byte	0x04, 0x11
        /*004a*/ 	.short	(.L_13 - .L_12)
	.align		4
.L_12:
        /*004c*/ 	.word	index@(_Z12sumBlockwisePKfPf)
        /*0050*/ 	.word	0x00000000


	//----- nvinfo : EIATTR_MIN_STACK_SIZE
	.align		4
.L_13:
        /*0054*/ 	.byte	0x04, 0x12
        /*0056*/ 	.short	(.L_15 - .L_14)
	.align		4
.L_14:
        /*0058*/ 	.word	index@(_Z12sumBlockwisePKfPf)
        /*005c*/ 	.word	0x00000000


	//----- nvinfo : EIATTR_MIN_STACK_SIZE
	.align		4
.L_15:
        /*0060*/ 	.byte	0x04, 0x12
        /*0062*/ 	.short	(.L_17 - .L_16)
	.align		4
.L_16:
        /*0064*/ 	.word	index@(_Z16frob_norm_kernelPKfPffi)
        /*0068*/ 	.word	0x00000000


	//----- nvinfo : EIATTR_MIN_STACK_SIZE
	.align		4
.L_17:
        /*006c*/ 	.byte	0x04, 0x12
        /*006e*/ 	.short	(.L_19 - .L_18)
	.align		4
.L_18:
        /*0070*/ 	.word	index@(_Z9ArrSquarePKfPfj)
        /*0074*/ 	.word	0x00000000
.L_19:


//--------------------- .nv.compat                --------------------------
	.section	.nv.compat,"",@"SHT_CUDA_COMPAT_INFO"
	.align	4
        /*0000*/ 	.byte	0x02, 0x09, 0x00, 0x00, 0x02, 0x02, 0x01, 0x00, 0x02, 0x05, 0x05, 0x00, 0x03, 0x07, 0x01, 0x01
        /*0010*/ 	.byte	0x02, 0x03, 0x00, 0x00, 0x02, 0x06, 0x01, 0x00, 0x04, 0x0b, 0x08, 0x00, 0x01, 0x00, 0x00, 0x00
        /*0020*/ 	.byte	0x00, 0x00, 0x00, 0x00


//--------------------- .nv.info._Z12sumBlockwisePKfPf --------------------------
	.section	.nv.info._Z12sumBlockwisePKfPf,"",@"SHT_CUDA_INFO"
	.sectionflags	@""
	.align	4


	//----- nvinfo : EIATTR_CUDA_API_VERSION
	.align		4
        /*0000*/ 	.byte	0x04, 0x37
        /*0002*/ 	.short	(.L_21 - .L_20)
.L_20:
        /*0004*/ 	.word	0x00000082


	//----- nvinfo : EIATTR_KPARAM_INFO
	.align		4
.L_21:
        /*0008*/ 	.byte	0x04, 0x17
        /*000a*/ 	.short	(.L_23 - .L_22)
.L_22:
        /*000c*/ 	.word	0x00000000
        /*0010*/ 	.short	0x0001
        /*0012*/ 	.short	0x0008
        /*0014*/ 	.byte	0x00, 0xf5, 0x21, 0x00


	//----- nvinfo : EIATTR_KPARAM_INFO
	.align		4
.L_23:
        /*0018*/ 	.byte	0x04, 0x17
        /*001a*/ 	.short	(.L_25 - .L_24)
.L_24:
        /*001c*/ 	.word	0x00000000
        /*0020*/ 	.short	0x0000
        /*0022*/ 	.short	0x0000
        /*0024*/ 	.byte	0x00, 0xf5, 0x21, 0x00


	//----- nvinfo : EIATTR_SPARSE_MMA_MASK
	.align		4
.L_25:
        /*0028*/ 	.byte	0x03, 0x50
        /*002a*/ 	.short	0x0000


	//----- nvinfo : EIATTR_MAXREG_COUNT
	.align		4
        /*002c*/ 	.byte	0x03, 0x1b
        /*002e*/ 	.short	0x00ff


	//----- nvinfo : EIATTR_NUM_BARRIERS
	.align		4
        /*0030*/ 	.byte	0x02, 0x4c
        /*0032*/ 	.byte	0x01
	.zero		1


	//----- nvinfo : EIATTR_MERCURY_ISA_VERSION
	.align		4
        /*0034*/ 	.byte	0x03, 0x5f
        /*0036*/ 	.short	0x0101


	//----- nvinfo : EIATTR_VRC_CTA_INIT_COUNT
	.align		4
        /*0038*/ 	.byte	0x02, 0x4a
	.zero		1
	.zero		1


	//----- nvinfo : EIATTR_EXIT_INSTR_OFFSETS
	.align		4
        /*003c*/ 	.byte	0x04, 0x1c
        /*003e*/ 	.short	(.L_27 - .L_26)


	//   ....[0]....
.L_26:
        /*0040*/ 	.word	0x000001e0


	//   ....[1]....
        /*0044*/ 	.word	0x00000260


	//----- nvinfo : EIATTR_CBANK_PARAM_SIZE
	.align		4
.L_27:
        /*0048*/ 	.byte	0x03, 0x19
        /*004a*/ 	.short	0x0010


	//----- nvinfo : EIATTR_PARAM_CBANK
	.align		4
        /*004c*/ 	.byte	0x04, 0x0a
        /*004e*/ 	.short	(.L_29 - .L_28)
	.align		4
.L_28:
        /*0050*/ 	.word	index@(.nv.constant0._Z12sumBlockwisePKfPf)
        /*0054*/ 	.short	0x0380
        /*0056*/ 	.short	0x0010


	//----- nvinfo : EIATTR_SW_WAR
	.align		4
.L_29:
        /*0058*/ 	.byte	0x04, 0x36
        /*005a*/ 	.short	(.L_31 - .L_30)
.L_30:
        /*005c*/ 	.word	0x00000008
.L_31:


//--------------------- .nv.info._Z16frob_norm_kernelPKfPffi --------------------------
	.section	.nv.info._Z16frob_norm_kernelPKfPffi,"",@"SHT_CUDA_INFO"
	.sectionflags	@""
	.align	4


	//----- nvinfo : EIATTR_CUDA_API_VERSION
	.align		4
        /*0000*/ 	.byte	0x04, 0x37
        /*0002*/ 	.short	(.L_33 - .L_32)
.L_32:
        /*0004*/ 	.word	0x00000082


	//----- nvinfo : EIATTR_KPARAM_INFO
	.align		4
.L_33:
        /*0008*/ 	.byte	0x04, 0x17
        /*000a*/ 	.short	(.L_35 - .L_34)
.L_34:
        /*000c*/ 	.word	0x00000000
        /*0010*/ 	.short	0x0003
        /*0012*/ 	.short	0x0014
        /*0014*/ 	.byte	0x00, 0xf0, 0x11, 0x00


	//----- nvinfo : EIATTR_KPARAM_INFO
	.align		4
.L_35:
        /*0018*/ 	.byte	0x04, 0x17
        /*001a*/ 	.short	(.L_37 - .L_36)
.L_36:
        /*001c*/ 	.word	0x00000000
        /*0020*/ 	.short	0x0002
        /*0022*/ 	.short	0x0010
        /*0024*/ 	.byte	0x00, 0xf0, 0x11, 0x00


	//----- nvinfo : EIATTR_KPARAM_INFO
	.align		4
.L_37:
        /*0028*/ 	.byte	0x04, 0x17
        /*002a*/ 	.short	(.L_39 - .L_38)
.L_38:
        /*002c*/ 	.word	0x00000000
        /*0030*/ 	.short	0x0001
        /*0032*/ 	.short	0x0008
        /*0034*/ 	.byte	0x00, 0xf5, 0x21, 0x00


	//----- nvinfo : EIATTR_KPARAM_INFO
	.align		4
.L_39:
        /*0038*/ 	.byte	0x04, 0x17
        /*003a*/ 	.short	(.L_41 - .L_40)
.L_40:
        /*003c*/ 	.word	0x00000000
        /*0040*/ 	.short	0x0000
        /*0042*/ 	.short	0x0000
        /*0044*/ 	.byte	0x00, 0xf5, 0x21, 0x00


	//----- nvinfo : EIATTR_SPARSE_MMA_MASK
	.align		4
.L_41:
        /*0048*/ 	.byte	0x03, 0x50
        /*004a*/ 	.short	0x0000


	//----- nvinfo : EIATTR_MAXREG_COUNT
	.align		4
        /*004c*/ 	.byte	0x03, 0x1b
        /*004e*/ 	.short	0x00ff


	//----- nvinfo : EIATTR_MERCURY_ISA_VERSION
	.align		4
        /*0050*/ 	.byte	0x03, 0x5f
        /*0052*/ 	.short	0x0101


	//----- nvinfo : EIATTR_VRC_CTA_INIT_COUNT
	.align		4
        /*0054*/ 	.byte	0x02, 0x4a
	.zero		1
	.zero		1


	//----- nvinfo : EIATTR_EXIT_INSTR_OFFSETS
	.align		4
        /*0058*/ 	.byte	0x04, 0x1c
        /*005a*/ 	.short	(.L_43 - .L_42)


	//   ....[0]....
.L_42:
        /*005c*/ 	.word	0x00000070


	//   ....[1]....
        /*0060*/ 	.word	0x000001d0


	//----- nvinfo : EIATTR_CRS_STACK_SIZE
	.align		4
.L_43:
        /*0064*/ 	.byte	0x04, 0x1e
        /*0066*/ 	.short	(.L_45 - .L_44)
.L_44:
        /*0068*/ 	.word	0x00000000


	//----- nvinfo : EIATTR_CBANK_PARAM_SIZE
	.align		4
.L_45:
        /*006c*/ 	.byte	0x03, 0x19
        /*006e*/ 	.short	0x0018


	//----- nvinfo : EIATTR_PARAM_CBANK
	.align		4
        /*0070*/ 	.byte	0x04, 0x0a
        /*0072*/ 	.short	(.L_47 - .L_46)
	.align		4
.L_46:
        /*0074*/ 	.word	index@(.nv.constant0._Z16frob_norm_kernelPKfPffi)
        /*0078*/ 	.short	0x0380
        /*007a*/ 	.short	0x0018


	//----- nvinfo : EIATTR_SW_WAR
	.align		4
.L_47:
        /*007c*/ 	.byte	0x04, 0x36
        /*007e*/ 	.short	(.L_49 - .L_48)
.L_48:
        /*0080*/ 	.word	0x00000008
.L_49:


//--------------------- .nv.info._Z9ArrSquarePKfPfj --------------------------
	.section	.nv.info._Z9ArrSquarePKfPfj,"",@"SHT_CUDA_INFO"
	.sectionflags	@""
	.align	4


	//----- nvinfo : EIATTR_CUDA_API_VERSION
	.align		4
        /*0000*/ 	.byte	0x04, 0x37
        /*0002*/ 	.short	(.L_51 - .L_50)
.L_50:
        /*0004*/ 	.word	0x00000082


	//----- nvinfo : EIATTR_KPARAM_INFO
	.align		4
.L_51:
        /*0008*/ 	.byte	0x04, 0x17
        /*000a*/ 	.short	(.L_53 - .L_52)
.L_52:
        /*000c*/ 	.word	0x00000000
        /*0010*/ 	.short	0x0002
        /*0012*/ 	.short	0x0010
        /*0014*/ 	.byte	0x00, 0xf0, 0x11, 0x00


	//----- nvinfo : EIATTR_KPARAM_INFO
	.align		4
.L_53:
        /*0018*/ 	.byte	0x04, 0x17
        /*001a*/ 	.short	(.L_55 - .L_54)
.L_54:
        /*001c*/ 	.word	0x00000000
        /*0020*/ 	.short	0x0001
        /*0022*/ 	.short	0x0008
        /*0024*/ 	.byte	0x00, 0xf5, 0x21, 0x00


	//----- nvinfo : EIATTR_KPARAM_INFO
	.align		4
.L_55:
        /*0028*/ 	.byte	0x04, 0x17
        /*002a*/ 	.short	(.L_57 - .L_56)
.L_56:
        /*002c*/ 	.word	0x00000000
        /*0030*/ 	.short	0x0000
        /*0032*/ 	.short	0x0000
        /*0034*/ 	.byte	0x00, 0xf5, 0x21, 0x00


	//----- nvinfo : EIATTR_SPARSE_MMA_MASK
	.align		4
.L_57:
        /*0038*/ 	.byte	0x03, 0x50
        /*003a*/ 	.short	0x0000


	//----- nvinfo : EIATTR_MAXREG_COUNT
	.align		4
        /*003c*/ 	.byte	0x03, 0x1b
        /*003e*/ 	.short	0x00ff


	//----- nvinfo : EIATTR_MERCURY_ISA_VERSION
	.align		4
        /*0040*/ 	.byte	0x03, 0x5f
        /*0042*/ 	.short	0x0101


	//----- nvinfo : EIATTR_VRC_CTA_INIT_COUNT
	.align		4
        /*0044*/ 	.byte	0x02, 0x4a
	.zero		1
	.zero		1


	//----- nvinfo : EIATTR_EXIT_INSTR_OFFSETS
	.align		4
        /*0048*/ 	.byte	0x04, 0x1c
        /*004a*/ 	.short	(.L_59 - .L_58)


	//   ....[0]....
.L_58:
        /*004c*/ 	.word	0x00000070


	//   ....[1]....
        /*0050*/ 	.word	0x00000100


	//----- nvinfo : EIATTR_CBANK_PARAM_SIZE
	.align		4
.L_59:
        /*0054*/ 	.byte	0x03, 0x19
        /*0056*/ 	.short	0x0014


	//----- nvinfo : EIATTR_PARAM_CBANK
	.align		4
        /*0058*/ 	.byte	0x04, 0x0a
        /*005a*/ 	.short	(.L_61 - .L_60)
	.align		4
.L_60:
        /*005c*/ 	.word	index@(.nv.constant0._Z9ArrSquarePKfPfj)
        /*0060*/ 	.short	0x0380
        /*0062*/ 	.short	0x0014


	//----- nvinfo : EIATTR_SW_WAR
	.align		4
.L_61:
        /*0064*/ 	.byte	0x04, 0x36
        /*0066*/ 	.short	(.L_63 - .L_62)
.L_62:
        /*0068*/ 	.word	0x00000008
.L_63:


//--------------------- .nv.callgraph             --------------------------
	.section	.nv.callgraph,"",@"SHT_CUDA_CALLGRAPH"
	.align	4
	.sectionentsize	8
	.align		4
        /*0000*/ 	.word	0x00000000
	.align		4
        /*0004*/ 	.word	0xffffffff
	.align		4
        /*0008*/ 	.word	0x00000000
	.align		4
        /*000c*/ 	.word	0xfffffffe
	.align		4
        /*0010*/ 	.word	0x00000000
	.align		4
        /*0014*/ 	.word	0xfffffffd
	.align		4
        /*0018*/ 	.word	0x00000000
	.align		4
        /*001c*/ 	.word	0xfffffffc


//--------------------- .text._Z12sumBlockwisePKfPf --------------------------
	.section	.text._Z12sumBlockwisePKfPf,"ax",@progbits
	.align	128
        .global         _Z12sumBlockwisePKfPf
        .type           _Z12sumBlockwisePKfPf,@function
        .size           _Z12sumBlockwisePKfPf,(.L_x_19 - _Z12sumBlockwisePKfPf)
        .other          _Z12sumBlockwisePKfPf,@"STO_CUDA_ENTRY STV_DEFAULT"
_Z12sumBlockwisePKfPf:
.text._Z12sumBlockwisePKfPf:
[----:B------:R-:W-:Y:S01]  /*0000*/  LDC R1, c[0x0][0x37c] ;  /* 0x0000df00ff017b82 */ /* 0x000fe20000000800 */
[----:B------:R-:W0:Y:S07]  /*0010*/  S2R R6, SR_TID.X ;  /* 0x0000000000067919 */ /* 0x000e2e0000002100 */
[----:B------:R-:W1:Y:S01]  /*0020*/  LDC.64 R2, c[0x0][0x380] ;  /* 0x0000e000ff027b82 */ /* 0x000e620000000a00 */
[----:B------:R-:W0:Y:S01]  /*0030*/  LDCU UR8, c[0x0][0x360] ;  /* 0x00006c00ff0877ac */ /* 0x000e220008000800 */
[----:B------:R-:W0:Y:S01]  /*0040*/  S2R R7, SR_CTAID.X ;  /* 0x0000000000077919 */ /* 0x000e220000002500 */
[----:B------:R-:W2:Y:S01]  /*0050*/  LDCU.64 UR6, c[0x0][0x358] ;  /* 0x00006b00ff0677ac */ /* 0x000ea20008000a00 */
[----:B0-----:R-:W-:-:S04]  /*0060*/  IMAD R5, R7, UR8, R6 ;  /* 0x0000000807057c24 */ /* 0x001fc8000f8e0206 */
[----:B-1----:R-:W-:-:S06]  /*0070*/  IMAD.WIDE R2, R5, 0x4, R2 ;  /* 0x0000000405027825 */ /* 0x002fcc00078e0202 */
[----:B--2---:R-:W2:Y:S01]  /*0080*/  LDG.E R2, desc[UR6][R2.64] ;  /* 0x0000000602027981 */ /* 0x004ea2000c1e1900 */
[----:B------:R-:W0:Y:S01]  /*0090*/  S2UR UR5, SR_CgaCtaId ;  /* 0x00000000000579c3 */ /* 0x000e220000008800 */
[----:B------:R-:W-:Y:S01]  /*00a0*/  UMOV UR4, 0x400 ;  /* 0x0000040000047882 */ /* 0x000fe20000000000 */
[----:B------:R-:W-:Y:S01]  /*00b0*/  UISETP.GE.U32.AND UP0, UPT, UR8, 0x2, UPT ;  /* 0x000000020800788c */ /* 0x000fe2000bf06070 */
[----:B------:R-:W-:Y:S01]  /*00c0*/  ISETP.NE.AND P0, PT, R6, RZ, PT ;  /* 0x000000ff0600720c */ /* 0x000fe20003f05270 */
[----:B0-----:R-:W-:-:S06]  /*00d0*/  ULEA UR4, UR5, UR4, 0x18 ;  /* 0x0000000405047291 */ /* 0x001fcc000f8ec0ff */
[----:B------:R-:W-:-:S05]  /*00e0*/  LEA R5, R6, UR4, 0x2 ;  /* 0x0000000406057c11 */ /* 0x000fca000f8e10ff */
[----:B--2---:R0:W-:Y:S01]  /*00f0*/  STS [R5], R2 ;  /* 0x0000000205007388 */ /* 0x0041e20000000800 */
[----:B------:R-:W-:Y:S06]  /*0100*/  BAR.SYNC.DEFER_BLOCKING 0x0 ;  /* 0x0000000000007b1d */ /* 0x000fec0000010000 */
[----:B------:R-:W-:Y:S05]  /*0110*/  BRA.U !UP0, `(.L_x_0) ;  /* 0x0000000108307547 */ /* 0x000fea000b800000 */
[----:B------:R-:W-:-:S07]  /*0120*/  IMAD.U32 R0, RZ, RZ, UR8 ;  /* 0x00000008ff007e24 */ /* 0x000fce000f8e00ff */
.L_x_1:
[----:B------:R-:W-:-:S04]  /*0130*/  SHF.R.U32.HI R8, RZ, 0x1, R0 ;  /* 0x00000001ff087819 */ /* 0x000fc80000011600 */
[----:B------:R-:W-:-:S13]  /*0140*/  ISETP.GE.U32.AND P1, PT, R6, R8, PT ;  /* 0x000000080600720c */ /* 0x000fda0003f26070 */
[----:B0-----:R-:W-:Y:S01]  /*0150*/  @!P1 LEA R2, R8, R5, 0x2 ;  /* 0x0000000508029211 */ /* 0x001fe200078e10ff */
[----:B------:R-:W-:Y:S05]  /*0160*/  @!P1 LDS R3, [R5] ;  /* 0x0000000005039984 */ /* 0x000fea0000000800 */
[----:B------:R-:W0:Y:S02]  /*0170*/  @!P1 LDS R2, [R2] ;  /* 0x0000000002029984 */ /* 0x000e240000000800 */
[----:B0-----:R-:W-:-:S05]  /*0180*/  @!P1 FADD R4, R2, R3 ;  /* 0x0000000302049221 */ /* 0x001fca0000000000 */
[----:B------:R1:W-:Y:S01]  /*0190*/  @!P1 STS [R5], R4 ;  /* 0x0000000405009388 */ /* 0x0003e20000000800 */
[----:B------:R-:W-:Y:S01]  /*01a0*/  BAR.SYNC.DEFER_BLOCKING 0x0 ;  /* 0x0000000000007b1d */ /* 0x000fe20000010000 */
[----:B------:R-:W-:Y:S01]  /*01b0*/  ISETP.GT.U32.AND P1, PT, R0, 0x3, PT ;  /* 0x000000030000780c */ /* 0x000fe20003f24070 */
[----:B------:R-:W-:-:S12]  /*01c0*/  IMAD.MOV.U32 R0, RZ, RZ, R8 ;  /* 0x000000ffff007224 */ /* 0x000fd800078e0008 */
[----:B-1----:R-:W-:Y:S05]  /*01d0*/  @P1 BRA `(.L_x_1) ;  /* 0xfffffffc00d41947 */ /* 0x002fea000383ffff */
.L_x_0:
[----:B------:R-:W-:Y:S05]  /*01e0*/  @P0 EXIT ;  /* 0x000000000000094d */ /* 0x000fea0003800000 */
[----:B------:R-:W1:Y:S01]  /*01f0*/  S2UR UR5, SR_CgaCtaId ;  /* 0x00000000000579c3 */ /* 0x000e620000008800 */
[----:B------:R-:W-:-:S07]  /*0200*/  UMOV UR4, 0x400 ;  /* 0x0000040000047882 */ /* 0x000fce0000000000 */
[----:B0-----:R-:W0:Y:S01]  /*0210*/  LDC.64 R2, c[0x0][0x388] ;  /* 0x0000e200ff027b82 */ /* 0x001e220000000a00 */
[----:B-1----:R-:W-:Y:S01]  /*0220*/  ULEA UR4, UR5, UR4, 0x18 ;  /* 0x0000000405047291 */ /* 0x002fe2000f8ec0ff */
[----:B0-----:R-:W-:-:S08]  /*0230*/  IMAD.WIDE.U32 R2, R7, 0x4, R2 ;  /* 0x0000000407027825 */ /* 0x001fd000078e0002 */
[----:B------:R-:W0:Y:S04]  /*0240*/  LDS R5, [UR4] ;  /* 0x00000004ff057984 */ /* 0x000e280008000800 */
[----:B0-----:R-:W-:Y:S01]  /*0250*/  STG.E desc[UR6][R2.64], R5 ;  /* 0x0000000502007986 */ /* 0x001fe2000c101906 */
[----:B------:R-:W-:Y:S05]  /*0260*/  EXIT ;  /* 0x000000000000794d */ /* 0x000fea0003800000 */
.L_x_2:
[----:B------:R-:W-:-:S00]  /*0270*/  BRA `(.L_x_2) ;  /* 0xfffffffc00fc7947 */ /* 0x000fc0000383ffff */
[----:B------:R-:W-:-:S00]  /*0280*/  NOP ;  /* 0x0000000000007918 */ /* 0x000fc00000000000 */
[----:B------:R-:W-:-:S00]  /*0290*/  NOP ;  /* 0x0000000000007918 */ /* 0x000fc00000000000 */
[----:B------:R-:W-:-:S00]  /*02a0*/  NOP ;  /* 0x0000000000007918 */ /* 0x000fc00000000000 */
[----:B------:R-:W-:-:S00]  /*02b0*/  NOP ;  /* 0x0000000000007918 */ /* 0x000fc00000000000 */
[----:B------:R-:W-:-:S00]  /*02c0*/  NOP ;  /* 0x0000000000007918 */ /* 0x000fc00000000000 */
[----:B------:R-:W-:-:S00]  /*02d0*/  NOP ;  /* 0x0000000000007918 */ /* 0x000fc00000000000 */
[----:B------:R-:W-:-:S00]  /*02e0*/  NOP ;  /* 0x0000000000007918 */ /* 0x000fc00000000000 */
[----:B------:R-:W-:-:S00]  /*02f0*/  NOP ;  /* 0x0000000000007918 */ /* 0x000fc00000000000 */
.L_x_19:


//--------------------- .text._Z16frob_norm_kernelPKfPffi --------------------------
	.section	.text._Z16frob_norm_kernelPKfPffi,"ax",@progbits
	.align	128
        .global         _Z16frob_norm_kernelPKfPffi
        .type           _Z16frob_norm_kernelPKfPffi,@function
        .size           _Z16frob_norm_kernelPKfPffi,(.L_x_18 - _Z16frob_norm_kernelPKfPffi)
        .other          _Z16frob_norm_kernelPKfPffi,@"STO_CUDA_ENTRY STV_DEFAULT"
_Z16frob_norm_kernelPKfPffi:
.text._Z16frob_norm_kernelPKfPffi:
[----:B------:R-:W-:Y:S01]  /*0000*/  LDC R1, c[0x0][0x37c] ;  /* 0x0000df00ff017b82 */ /* 0x000fe20000000800 */
[----:B------:R-:W0:Y:S07]  /*0010*/  S2R R2, SR_TID.X ;  /* 0x0000000000027919 */ /* 0x000e2e0000002100 */
[----:B------:R-:W0:Y:S01]  /*0020*/  S2UR UR4, SR_CTAID.X ;  /* 0x00000000000479c3 */ /* 0x000e220000002500 */
[----:B------:R-:W1:Y:S07]  /*0030*/  LDCU UR5, c[0x0][0x394] ;  /* 0x00007280ff0577ac */ /* 0x000e6e0008000800 */
[----:B------:R-:W0:Y:S02]  /*0040*/  LDC R3, c[0x0][0x360] ;  /* 0x0000d800ff037b82 */ /* 0x000e240000000800 */
[----:B0-----:R-:W-:-:S05]  /*0050*/  IMAD R2, R3, UR4, R2 ;  /* 0x0000000403027c24 */ /* 0x001fca000f8e0202 */
[----:B-1----:R-:W-:-:S13]  /*0060*/  ISETP.GE.AND P0, PT, R2, UR5, PT ;  /* 0x0000000502007c0c */ /* 0x002fda000bf06270 */
[----:B------:R-:W-:Y:S05]  /*0070*/  @P0 EXIT ;  /* 0x000000000000094d */ /* 0x000fea0003800000 */
[----:B------:R-:W0:Y:S01]  /*0080*/  LDC.64 R4, c[0x0][0x380] ;  /* 0x0000e000ff047b82 */ /* 0x000e220000000a00 */
[----:B------:R-:W1:Y:S07]  /*0090*/  LDCU.64 UR4, c[0x0][0x358] ;  /* 0x00006b00ff0477ac */ /* 0x000e6e0008000a00 */
[----:B------:R-:W2:Y:S01]  /*00a0*/  LDC R9, c[0x0][0x390] ;  /* 0x0000e400ff097b82 */ /* 0x000ea20000000800 */
[----:B0-----:R-:W-:-:S05]  /*00b0*/  IMAD.WIDE R4, R2, 0x4, R4 ;  /* 0x0000000402047825 */ /* 0x001fca00078e0204 */
[----:B-1----:R-:W3:Y:S01]  /*00c0*/  LDG.E R0, desc[UR4][R4.64] ;  /* 0x0000000404007981 */ /* 0x002ee2000c1e1900 */
[----:B------:R-:W-:Y:S01]  /*00d0*/  BSSY.RECONVERGENT B0, `(.L_x_3) ;  /* 0x000000c000007945 */ /* 0x000fe20003800200 */
[----:B--2---:R-:W0:Y:S02]  /*00e0*/  MUFU.RCP R3, R9 ;  /* 0x0000000900037308 */ /* 0x004e240000001000 */
[----:B0-----:R-:W-:-:S04]  /*00f0*/  FFMA R6, R3, -R9, 1 ;  /* 0x3f80000003067423 */ /* 0x001fc80000000809 */
[----:B------:R-:W-:Y:S02]  /*0100*/  FFMA R3, R3, R6, R3 ;  /* 0x0000000603037223 */ /* 0x000fe40000000003 */
[----:B---3--:R-:W0:Y:S02]  /*0110*/  FCHK P0, R0, R9 ;  /* 0x0000000900007302 */ /* 0x008e240000000000 */
[----:B------:R-:W-:-:S04]  /*0120*/  FFMA R6, R0, R3, RZ ;  /* 0x0000000300067223 */ /* 0x000fc800000000ff */
[----:B------:R-:W-:-:S04]  /*0130*/  FFMA R7, R6, -R9, R0 ;  /* 0x8000000906077223 */ /* 0x000fc80000000000 */
[----:B------:R-:W-:Y:S01]  /*0140*/  FFMA R7, R3, R7, R6 ;  /* 0x0000000703077223 */ /* 0x000fe20000000006 */
[----:B0-----:R-:W-:Y:S06]  /*0150*/  @!P0 BRA `(.L_x_4) ;  /* 0x00000000000c8947 */ /* 0x001fec0003800000 */
[----:B------:R-:W-:-:S07]  /*0160*/  MOV R4, 0x180 ;  /* 0x0000018000047802 */ /* 0x000fce0000000f00 */
[----:B------:R-:W-:Y:S05]  /*0170*/  CALL.REL.NOINC `($__internal_0_$__cuda_sm3x_div_rn_noftz_f32_slowpath) ;  /* 0x0000000000187944 */ /* 0x000fea0003c00000 */
[----:B------:R-:W-:-:S07]  /*0180*/  IMAD.MOV.U32 R7, RZ, RZ, R0 ;  /* 0x000000ffff077224 */ /* 0x000fce00078e0000 */
.L_x_4:
[----:B------:R-:W-:Y:S05]  /*0190*/  BSYNC.RECONVERGENT B0 ;  /* 0x0000000000007941 */ /* 0x000fea0003800200 */
.L_x_3:
[----:B------:R-:W0:Y:S02]  /*01a0*/  LDC.64 R4, c[0x0][0x388] ;  /* 0x0000e200ff047b82 */ /* 0x000e240000000a00 */
[----:B0-----:R-:W-:-:S05]  /*01b0*/  IMAD.WIDE R2, R2, 0x4, R4 ;  /* 0x0000000402027825 */ /* 0x001fca00078e0204 */
[----:B------:R-:W-:Y:S01]  /*01c0*/  STG.E desc[UR4][R2.64], R7 ;  /* 0x0000000702007986 */ /* 0x000fe2000c101904 */
[----:B------:R-:W-:Y:S05]  /*01d0*/  EXIT ;  /* 0x000000000000794d */ /* 0x000fea0003800000 */
        .weak           $__internal_0_$__cuda_sm3x_div_rn_noftz_f32_slowpath
        .type           $__internal_0_$__cuda_sm3x_div_rn_noftz_f32_slowpath,@function
        .size           $__internal_0_$__cuda_sm3x_div_rn_noftz_f32_slowpath,(.L_x_18 - $__internal_0_$__cuda_sm3x_div_rn_noftz_f32_slowpath)
$__internal_0_$__cuda_sm3x_div_rn_noftz_f32_slowpath:
[----:B------:R-:W0:Y:S01]  /*01e0*/  LDC R3, c[0x0][0x390] ;  /* 0x0000e400ff037b82 */ /* 0x000e220000000800 */
[--C-:B------:R-:W-:Y:S01]  /*01f0*/  SHF.R.U32.HI R5, RZ, 0x17, R0.reuse ;  /* 0x00000017ff057819 */ /* 0x100fe20000011600 */
[----:B------:R-:W1:Y:S01]  /*0200*/  LDCU UR6, c[0x0][0x390] ;  /* 0x00007200ff0677ac */ /* 0x000e620008000800 */
[----:B------:R-:W-:Y:S01]  /*0210*/  BSSY.RECONVERGENT B1, `(.L_x_5) ;  /* 0x0000064000017945 */ /* 0x000fe20003800200 */
[----:B------:R-:W-:Y:S01]  /*0220*/  IMAD.MOV.U32 R7, RZ, RZ, R0 ;  /* 0x000000ffff077224 */ /* 0x000fe200078e0000 */
[----:B------:R-:W-:-:S05]  /*0230*/  LOP3.LUT R5, R5, 0xff, RZ, 0xc0, !PT ;  /* 0x000000ff05057812 */ /* 0x000fca00078ec0ff */
[----:B------:R-:W-:Y:S02]  /*0240*/  VIADD R10, R5, 0xffffffff ;  /* 0xffffffff050a7836 */ /* 0x000fe40000000000 */
[----:B-1----:R-:W-:Y:S01]  /*0250*/  IMAD.U32 R8, RZ, RZ, UR6 ;  /* 0x00000006ff087e24 */ /* 0x002fe2000f8e00ff */
[----:B0-----:R-:W-:-:S04]  /*0260*/  SHF.R.U32.HI R6, RZ, 0x17, R3 ;  /* 0x00000017ff067819 */ /* 0x001fc80000011603 */
[----:B------:R-:W-:-:S05]  /*0270*/  LOP3.LUT R6, R6, 0xff, RZ, 0xc0, !PT ;  /* 0x000000ff06067812 */ /* 0x000fca00078ec0ff */
[----:B------:R-:W-:-:S05]  /*0280*/  VIADD R11, R6, 0xffffffff ;  /* 0xffffffff060b7836 */ /* 0x000fca0000000000 */
[----:B------:R-:W-:-:S04]  /*0290*/  ISETP.GT.U32.AND P0, PT, R11, 0xfd, PT ;  /* 0x000000fd0b00780c */ /* 0x000fc80003f04070 */
[----:B------:R-:W-:-:S13]  /*02a0*/  ISETP.GT.U32.OR P0, PT, R10, 0xfd, P0 ;  /* 0x000000fd0a00780c */ /* 0x000fda0000704470 */
[----:B------:R-:W-:Y:S01]  /*02b0*/  @!P0 IMAD.MOV.U32 R9, RZ, RZ, RZ ;  /* 0x000000ffff098224 */ /* 0x000fe200078e00ff */
[----:B------:R-:W-:Y:S06]  /*02c0*/  @!P0 BRA `(.L_x_6) ;  /* 0x00000000005c8947 */ /* 0x000fec0003800000 */
[----:B------:R-:W-:Y:S02]  /*02d0*/  FSETP.GTU.FTZ.AND P1, PT, |R3|, +INF , PT ;  /* 0x7f8000000300780b */ /* 0x000fe40003f3c200 */
[----:B------:R-:W-:-:S04]  /*02e0*/  FSETP.GTU.FTZ.AND P0, PT, |R0|, +INF , PT ;  /* 0x7f8000000000780b */ /* 0x000fc80003f1c200 */
[----:B------:R-:W-:-:S13]  /*02f0*/  PLOP3.LUT P0, PT, P0, P1, PT, 0xf8, 0x8f ;  /* 0x00000000008f781c */ /* 0x000fda0000703f70 */
[----:B------:R-:W-:Y:S05]  /*0300*/  @P0 BRA `(.L_x_7) ;  /* 0x00000004004c0947 */ /* 0x000fea0003800000 */
[----:B------:R-:W-:-:S13]  /*0310*/  LOP3.LUT P0, RZ, R8, 0x7fffffff, R7, 0xc8, !PT ;  /* 0x7fffffff08ff7812 */ /* 0x000fda000780c807 */
[----:B------:R-:W-:Y:S05]  /*0320*/  @!P0 BRA `(.L_x_8) ;  /* 0x00000004003c8947 */ /* 0x000fea0003800000 */
[C---:B------:R-:W-:Y:S02]  /*0330*/  FSETP.NEU.FTZ.AND P2, PT, |R0|.reuse, +INF , PT ;  /* 0x7f8000000000780b */ /* 0x040fe40003f5d200 */
[----:B------:R-:W-:Y:S02]  /*0340*/  FSETP.NEU.FTZ.AND P1, PT, |R3|, +INF , PT ;  /* 0x7f8000000300780b */ /* 0x000fe40003f3d200 */
[----:B------:R-:W-:-:S11]  /*0350*/  FSETP.NEU.FTZ.AND P0, PT, |R0|, +INF , PT ;  /* 0x7f8000000000780b */ /* 0x000fd60003f1d200 */
[----:B------:R-:W-:Y:S05]  /*0360*/  @!P1 BRA !P2, `(.L_x_8) ;  /* 0x00000004002c9947 */ /* 0x000fea0005000000 */
[----:B------:R-:W-:-:S04]  /*0370*/  LOP3.LUT P2, RZ, R7, 0x7fffffff, RZ, 0xc0, !PT ;  /* 0x7fffffff07ff7812 */ /* 0x000fc8000784c0ff */
[----:B------:R-:W-:-:S13]  /*0380*/  PLOP3.LUT P1, PT, P1, P2, PT, 0x2f, 0xf2 ;  /* 0x0000000000f2781c */ /* 0x000fda0000f24577 */
[----:B------:R-:W-:Y:S05]  /*0390*/  @P1 BRA `(.L_x_9) ;  /* 0x0000000400181947 */ /* 0x000fea0003800000 */
[----:B------:R-:W-:-:S04]  /*03a0*/  LOP3.LUT P1, RZ, R8, 0x7fffffff, RZ, 0xc0, !PT ;  /* 0x7fffffff08ff7812 */ /* 0x000fc8000782c0ff */
[----:B------:R-:W-:-:S13]  /*03b0*/  PLOP3.LUT P0, PT, P0, P1, PT, 0x2f, 0xf2 ;  /* 0x0000000000f2781c */ /* 0x000fda0000702577 */
[----:B------:R-:W-:Y:S05]  /*03c0*/  @P0 BRA `(.L_x_10) ;  /* 0x0000000400000947 */ /* 0x000fea0003800000 */
[----:B------:R-:W-:Y:S02]  /*03d0*/  ISETP.GE.AND P0, PT, R10, RZ, PT ;  /* 0x000000ff0a00720c */ /* 0x000fe40003f06270 */
[----:B------:R-:W-:-:S11]  /*03e0*/  ISETP.GE.AND P1, PT, R11, RZ, PT ;  /* 0x000000ff0b00720c */ /* 0x000fd60003f26270 */
[----:B------:R-:W-:Y:S02]  /*03f0*/  @P0 IMAD.MOV.U32 R9, RZ, RZ, RZ ;  /* 0x000000ffff090224 */ /* 0x000fe400078e00ff */
[----:B------:R-:W-:Y:S01]  /*0400*/  @!P0 FFMA R7, R0, 1.84467440737095516160e+19, RZ ;  /* 0x5f80000000078823 */ /* 0x000fe200000000ff */
[----:B------:R-:W-:Y:S02]  /*0410*/  @!P0 IMAD.MOV.U32 R9, RZ, RZ, -0x40 ;  /* 0xffffffc0ff098424 */ /* 0x000fe400078e00ff */
[----:B------:R-:W-:Y:S02]  /*0420*/  @!P1 FFMA R8, R3, 1.84467440737095516160e+19, RZ ;  /* 0x5f80000003089823 */ /* 0x000fe400000000ff */
[----:B------:R-:W-:-:S07]  /*0430*/  @!P1 VIADD R9, R9, 0x40 ;  /* 0x0000004009099836 */ /* 0x000fce0000000000 */
.L_x_6:
[----:B------:R-:W-:Y:S01]  /*0440*/  LEA R3, R6, 0xc0800000, 0x17 ;  /* 0xc080000006037811 */ /* 0x000fe200078eb8ff */
[----:B------:R-:W-:Y:S01]  /*0450*/  VIADD R5, R5, 0xffffff81 ;  /* 0xffffff8105057836 */ /* 0x000fe20000000000 */
[----:B------:R-:W-:Y:S03]  /*0460*/  BSSY.RECONVERGENT B2, `(.L_x_11) ;  /* 0x0000035000027945 */ /* 0x000fe60003800200 */
[----:B------:R-:W-:Y:S01]  /*0470*/  IMAD.IADD R3, R8, 0x1, -R3 ;  /* 0x0000000108037824 */ /* 0x000fe200078e0a03 */
[C---:B------:R-:W-:Y:S01]  /*0480*/  IADD3 R6, PT, PT, R5.reuse, 0x7f, -R6 ;  /* 0x0000007f05067810 */ /* 0x040fe20007ffe806 */
[----:B------:R-:W-:Y:S02]  /*0490*/  IMAD R0, R5, -0x800000, R7 ;  /* 0xff80000005007824 */ /* 0x000fe400078e0207 */
[----:B------:R-:W0:Y:S01]  /*04a0*/  MUFU.RCP R8, R3 ;  /* 0x0000000300087308 */ /* 0x000e220000001000 */
[----:B------:R-:W-:Y:S01]  /*04b0*/  FADD.FTZ R11, -R3, -RZ ;  /* 0x800000ff030b7221 */ /* 0x000fe20000010100 */
[----:B------:R-:W-:-:S03]  /*04c0*/  IMAD.IADD R6, R6, 0x1, R9 ;  /* 0x0000000106067824 */ /* 0x000fc600078e0209 */
[----:B0-----:R-:W-:-:S04]  /*04d0*/  FFMA R13, R8, R11, 1 ;  /* 0x3f800000080d7423 */ /* 0x001fc8000000000b */
[----:B------:R-:W-:-:S04]  /*04e0*/  FFMA R10, R8, R13, R8 ;  /* 0x0000000d080a7223 */ /* 0x000fc80000000008 */
[----:B------:R-:W-:-:S04]  /*04f0*/  FFMA R7, R0, R10, RZ ;  /* 0x0000000a00077223 */ /* 0x000fc800000000ff */
[----:B------:R-:W-:-:S04]  /*0500*/  FFMA R8, R11, R7, R0 ;  /* 0x000000070b087223 */ /* 0x000fc80000000000 */
[----:B------:R-:W-:-:S04]  /*0510*/  FFMA R7, R10, R8, R7 ;  /* 0x000000080a077223 */ /* 0x000fc80000000007 */
[----:B------:R-:W-:-:S04]  /*0520*/  FFMA R8, R11, R7, R0 ;  /* 0x000000070b087223 */ /* 0x000fc80000000000 */
[----:B------:R-:W-:-:S05]  /*0530*/  FFMA R0, R10, R8, R7 ;  /* 0x000000080a007223 */ /* 0x000fca0000000007 */
[----:B------:R-:W-:-:S04]  /*0540*/  SHF.R.U32.HI R3, RZ, 0x17, R0 ;  /* 0x00000017ff037819 */ /* 0x000fc80000011600 */
[----:B------:R-:W-:-:S05]  /*0550*/  LOP3.LUT R3, R3, 0xff, RZ, 0xc0, !PT ;  /* 0x000000ff03037812 */ /* 0x000fca00078ec0ff */
[----:B------:R-:W-:-:S04]  /*0560*/  IMAD.IADD R9, R3, 0x1, R6 ;  /* 0x0000000103097824 */ /* 0x000fc800078e0206 */
[----:B------:R-:W-:-:S05]  /*0570*/  VIADD R3, R9, 0xffffffff ;  /* 0xffffffff09037836 */ /* 0x000fca0000000000 */
[----:B------:R-:W-:-:S13]  /*0580*/  ISETP.GE.U32.AND P0, PT, R3, 0xfe, PT ;  /* 0x000000fe0300780c */ /* 0x000fda0003f06070 */
[----:B------:R-:W-:Y:S05]  /*0590*/  @!P0 BRA `(.L_x_12) ;  /* 0x0000000000808947 */ /* 0x000fea0003800000 */
[----:B------:R-:W-:-:S13]  /*05a0*/  ISETP.GT.AND P0, PT, R9, 0xfe, PT ;  /* 0x000000fe0900780c */ /* 0x000fda0003f04270 */
[----:B------:R-:W-:Y:S05]  /*05b0*/  @P0 BRA `(.L_x_13) ;  /* 0x00000000006c0947 */ /* 0x000fea0003800000 */
[----:B------:R-:W-:-:S13]  /*05c0*/  ISETP.GE.AND P0, PT, R9, 0x1, PT ;  /* 0x000000010900780c */ /* 0x000fda0003f06270 */
[----:B------:R-:W-:Y:S05]  /*05d0*/  @P0 BRA `(.L_x_14) ;  /* 0x0000000000740947 */ /* 0x000fea0003800000 */
[----:B------:R-:W-:Y:S02]  /*05e0*/  ISETP.GE.AND P0, PT, R9, -0x18, PT ;  /* 0xffffffe80900780c */ /* 0x000fe40003f06270 */
[----:B------:R-:W-:-:S11]  /*05f0*/  LOP3.LUT R0, R0, 0x80000000, RZ, 0xc0, !PT ;  /* 0x8000000000007812 */ /* 0x000fd600078ec0ff */
[----:B------:R-:W-:Y:S05]  /*0600*/  @!P0 BRA `(.L_x_14) ;  /* 0x0000000000688947 */ /* 0x000fea0003800000 */
[CCC-:B------:R-:W-:Y:S01]  /*0610*/  FFMA.RZ R3, R10.reuse, R8.reuse, R7.reuse ;  /* 0x000000080a037223 */ /* 0x1c0fe2000000c007 */
[CCC-:B------:R-:W-:Y:S01]  /*0620*/  FFMA.RM R6, R10.reuse, R8.reuse, R7.reuse ;  /* 0x000000080a067223 */ /* 0x1c0fe20000004007 */
[C---:B------:R-:W-:Y:S02]  /*0630*/  ISETP.NE.AND P2, PT, R9.reuse, RZ, PT ;  /* 0x000000ff0900720c */ /* 0x040fe40003f45270 */
[----:B------:R-:W-:Y:S02]  /*0640*/  ISETP.NE.AND P1, PT, R9, RZ, PT ;  /* 0x000000ff0900720c */ /* 0x000fe40003f25270 */
[----:B------:R-:W-:Y:S01]  /*0650*/  LOP3.LUT R5, R3, 0x7fffff, RZ, 0xc0, !PT ;  /* 0x007fffff03057812 */ /* 0x000fe200078ec0ff */
[----:B------:R-:W-:Y:S01]  /*0660*/  FFMA.RP R3, R10, R8, R7 ;  /* 0x000000080a037223 */ /* 0x000fe20000008007 */
[----:B------:R-:W-:Y:S02]  /*0670*/  VIADD R8, R9, 0x20 ;  /* 0x0000002009087836 */ /* 0x000fe40000000000 */
[----:B------:R-:W-:Y:S01]  /*0680*/  LOP3.LUT R5, R5, 0x800000, RZ, 0xfc, !PT ;  /* 0x0080000005057812 */ /* 0x000fe200078efcff */
[----:B------:R-:W-:Y:S01]  /*0690*/  IMAD.MOV R7, RZ, RZ, -R9 ;  /* 0x000000ffff077224 */ /* 0x000fe200078e0a09 */
[----:B------:R-:W-:-:S02]  /*06a0*/  FSETP.NEU.FTZ.AND P0, PT, R3, R6, PT ;  /* 0x000000060300720b */ /* 0x000fc40003f1d000 */
[----:B------:R-:W-:Y:S02]  /*06b0*/  SHF.L.U32 R8, R5, R8, RZ ;  /* 0x0000000805087219 */ /* 0x000fe400000006ff */
[----:B------:R-:W-:Y:S02]  /*06c0*/  SEL R6, R7, RZ, P2 ;  /* 0x000000ff07067207 */ /* 0x000fe40001000000 */
[----:B------:R-:W-:Y:S02]  /*06d0*/  ISETP.NE.AND P1, PT, R8, RZ, P1 ;  /* 0x000000ff0800720c */ /* 0x000fe40000f25270 */
[----:B------:R-:W-:Y:S02]  /*06e0*/  SHF.R.U32.HI R6, RZ, R6, R5 ;  /* 0x00000006ff067219 */ /* 0x000fe40000011605 */
[----:B------:R-:W-:Y:S02]  /*06f0*/  PLOP3.LUT P0, PT, P0, P1, PT, 0xf8, 0x8f ;  /* 0x00000000008f781c */ /* 0x000fe40000703f70 */
[----:B------:R-:W-:-:S02]  /*0700*/  SHF.R.U32.HI R8, RZ, 0x1, R6 ;  /* 0x00000001ff087819 */ /* 0x000fc40000011606 */
[----:B------:R-:W-:-:S04]  /*0710*/  SEL R3, RZ, 0x1, !P0 ;  /* 0x00000001ff037807 */ /* 0x000fc80004000000 */
[----:B------:R-:W-:-:S04]  /*0720*/  LOP3.LUT R3, R3, 0x1, R8, 0xf8, !PT ;  /* 0x0000000103037812 */ /* 0x000fc800078ef808 */
[----:B------:R-:W-:-:S05]  /*0730*/  LOP3.LUT R3, R3, R6, RZ, 0xc0, !PT ;  /* 0x0000000603037212 */ /* 0x000fca00078ec0ff */
[----:B------:R-:W-:-:S05]  /*0740*/  IMAD.IADD R3, R8, 0x1, R3 ;  /* 0x0000000108037824 */ /* 0x000fca00078e0203 */
[----:B------:R-:W-:Y:S01]  /*0750*/  LOP3.LUT R0, R3, R0, RZ, 0xfc, !PT ;  /* 0x0000000003007212 */ /* 0x000fe200078efcff */
[----:B------:R-:W-:Y:S06]  /*0760*/  BRA `(.L_x_14) ;  /* 0x0000000000107947 */ /* 0x000fec0003800000 */
.L_x_13:
[----:B------:R-:W-:-:S04]  /*0770*/  LOP3.LUT R0, R0, 0x80000000, RZ, 0xc0, !PT ;  /* 0x8000000000007812 */ /* 0x000fc800078ec0ff */
[----:B------:R-:W-:Y:S01]  /*0780*/  LOP3.LUT R0, R0, 0x7f800000, RZ, 0xfc, !PT ;  /* 0x7f80000000007812 */ /* 0x000fe200078efcff */
[----:B------:R-:W-:Y:S06]  /*0790*/  BRA `(.L_x_14) ;  /* 0x0000000000047947 */ /* 0x000fec0003800000 */
.L_x_12:
[----:B------:R-:W-:-:S07]  /*07a0*/  IMAD R0, R6, 0x800000, R0 ;  /* 0x0080000006007824 */ /* 0x000fce00078e0200 */
.L_x_14:
[----:B------:R-:W-:Y:S05]  /*07b0*/  BSYNC.RECONVERGENT B2 ;  /* 0x0000000000027941 */ /* 0x000fea0003800200 */
.L_x_11:
[----:B------:R-:W-:Y:S05]  /*07c0*/  BRA `(.L_x_15) ;  /* 0x0000000000207947 */ /* 0x000fea0003800000 */
.L_x_10:
[----:B------:R-:W-:-:S04]  /*07d0*/  LOP3.LUT R0, R8, 0x80000000, R7, 0x48, !PT ;  /* 0x8000000008007812 */ /* 0x000fc800078e4807 */
[----:B------:R-:W-:Y:S01]  /*07e0*/  LOP3.LUT R0, R0, 0x7f800000, RZ, 0xfc, !PT ;  /* 0x7f80000000007812 */ /* 0x000fe200078efcff */
[----:B------:R-:W-:Y:S06]  /*07f0*/  BRA `(.L_x_15) ;  /* 0x0000000000147947 */ /* 0x000fec0003800000 */
.L_x_9:
[----:B------:R-:W-:Y:S01]  /*0800*/  LOP3.LUT R0, R8, 0x80000000, R7, 0x48, !PT ;  /* 0x8000000008007812 */ /* 0x000fe200078e4807 */
[----:B------:R-:W-:Y:S06]  /*0810*/  BRA `(.L_x_15) ;  /* 0x00000000000c7947 */ /* 0x000fec0003800000 */
.L_x_8:
[----:B------:R-:W0:Y:S01]  /*0820*/  MUFU.RSQ R0, -QNAN ;  /* 0xffc0000000007908 */ /* 0x000e220000001400 */
[----:B------:R-:W-:Y:S05]  /*0830*/  BRA `(.L_x_15) ;  /* 0x0000000000047947 */ /* 0x000fea0003800000 */
.L_x_7:
[----:B------:R-:W-:-:S07]  /*0840*/  FADD.FTZ R0, R0, R3 ;  /* 0x0000000300007221 */ /* 0x000fce0000010000 */
.L_x_15:
[----:B------:R-:W-:Y:S05]  /*0850*/  BSYNC.RECONVERGENT B1 ;  /* 0x0000000000017941 */ /* 0x000fea0003800200 */
.L_x_5:
[----:B------:R-:W-:-:S04]  /*0860*/  IMAD.MOV.U32 R5, RZ, RZ, 0x0 ;  /* 0x00000000ff057424 */ /* 0x000fc800078e00ff */
[----:B0-----:R-:W-:Y:S05]  /*0870*/  RET.REL.NODEC R4 `(_Z16frob_norm_kernelPKfPffi) ;  /* 0xfffffff404e07950 */ /* 0x001fea0003c3ffff */
.L_x_16:
        /* <DEDUP_REMOVED lines=16> */
.L_x_18:


//--------------------- .text._Z9ArrSquarePKfPfj  --------------------------
	.section	.text._Z9ArrSquarePKfPfj,"ax",@progbits
	.align	128
        .global         _Z9ArrSquarePKfPfj
        .type           _Z9ArrSquarePKfPfj,@function
        .size           _Z9ArrSquarePKfPfj,(.L_x_21 - _Z9ArrSquarePKfPfj)
        .other          _Z9ArrSquarePKfPfj,@"STO_CUDA_ENTRY STV_DEFAULT"
_Z9ArrSquarePKfPfj:
.text._Z9ArrSquarePKfPfj:
[----:B------:R-:W-:Y:S01]  /*0000*/  LDC R1, c[0x0][0x37c] ;  /* 0x0000df00ff017b82 */ /* 0x000fe20000000800 */
[----:B------:R-:W0:Y:S07]  /*0010*/  S2R R7, SR_TID.X ;  /* 0x0000000000077919 */ /* 0x000e2e0000002100 */
[----:B------:R-:W0:Y:S01]  /*0020*/  S2UR UR4, SR_CTAID.X ;  /* 0x00000000000479c3 */ /* 0x000e220000002500 */
[----:B------:R-:W1:Y:S07]  /*0030*/  LDCU UR5, c[0x0][0x390] ;  /* 0x00007200ff0577ac */ /* 0x000e6e0008000800 */
[----:B------:R-:W0:Y:S02]  /*0040*/  LDC R0, c[0x0][0x360] ;  /* 0x0000d800ff007b82 */ /* 0x000e240000000800 */
[----:B0-----:R-:W-:-:S05]  /*0050*/  IMAD R7, R0, UR4, R7 ;  /* 0x0000000400077c24 */ /* 0x001fca000f8e0207 */
[----:B-1----:R-:W-:-:S13]  /*0060*/  ISETP.GE.U32.AND P0, PT, R7, UR5, PT ;  /* 0x0000000507007c0c */ /* 0x002fda000bf06070 */
[----:B------:R-:W-:Y:S05]  /*0070*/  @P0 EXIT ;  /* 0x000000000000094d */ /* 0x000fea0003800000 */
[----:B------:R-:W0:Y:S01]  /*0080*/  LDC.64 R2, c[0x0][0x380] ;  /* 0x0000e000ff027b82 */ /* 0x000e220000000a00 */
[----:B------:R-:W1:Y:S07]  /*0090*/  LDCU.64 UR4, c[0x0][0x358] ;  /* 0x00006b00ff0477ac */ /* 0x000e6e0008000a00 */
[----:B------:R-:W2:Y:S01]  /*00a0*/  LDC.64 R4, c[0x0][0x388] ;  /* 0x0000e200ff047b82 */ /* 0x000ea20000000a00 */
[----:B0-----:R-:W-:-:S06]  /*00b0*/  IMAD.WIDE R2, R7, 0x4, R2 ;  /* 0x0000000407027825 */ /* 0x001fcc00078e0202 */
[----:B-1----:R-:W3:Y:S01]  /*00c0*/  LDG.E R2, desc[UR4][R2.64] ;  /* 0x0000000402027981 */ /* 0x002ee2000c1e1900 */
[----:B--2---:R-:W-:-:S04]  /*00d0*/  IMAD.WIDE R4, R7, 0x4, R4 ;  /* 0x0000000407047825 */ /* 0x004fc800078e0204 */
[----:B---3--:R-:W-:-:S05]  /*00e0*/  FMUL R7, R2, R2 ;  /* 0x0000000202077220 */ /* 0x008fca0000400000 */
[----:B------:R-:W-:Y:S01]  /*00f0*/  STG.E desc[UR4][R4.64], R7 ;  /* 0x0000000704007986 */ /* 0x000fe2000c101904 */
[----:B------:R-:W-:Y:S05]  /*0100*/  EXIT ;  /* 0x000000000000794d */ /* 0x000fea0003800000 */
.L_x_17:
        /* <DEDUP_REMOVED lines=15> */
.L_x_21:


//--------------------- .nv.shared._Z12sumBlockwisePKfPf --------------------------
	.section	.nv.shared._Z12sumBlockwisePKfPf,"aw",@nobits
	.sectionflags	@""
	.align	16
	.zero		1024


//--------------------- .nv.shared.reserved.0     --------------------------
	.section	.nv.shared.reserved.0,"aw",@nobits
	.weak		__nv_reservedSMEM_offset_0_alias
	.size		__nv_reservedSMEM_offset_0_alias, 0, 64
	.other		__nv_reservedSMEM_offset_0_alias,@"STO_CUDA_RESERVED_SHARED STV_DEFAULT"
__nv_reservedSMEM_offset_0_alias:
	.zero		0
	.zero		64


//--------------------- .nv.shared._Z16frob_norm_kernelPKfPffi --------------------------
	.section	.nv.shared._Z16frob_norm_kernelPKfPffi,"aw",@nobits
	.sectionflags	@""
	.align	16
	.zero		1024


//--------------------- .nv.shared._Z9ArrSquarePKfPfj --------------------------
	.section	.nv.shared._Z9ArrSquarePKfPfj,"aw",@nobits
	.sectionflags	@""
	.align	16
	.zero		1024


//--------------------- .nv.constant0._Z12sumBlockwisePKfPf --------------------------
	.section	.nv.constant0._Z12sumBlockwisePKfPf,"a",@progbits
	.sectionflags	@""
	.align	4
.nv.constant0._Z12sumBlockwisePKfPf:
	.zero		912


//--------------------- .nv.constant0._Z16frob_norm_kernelPKfPffi --------------------------
	.section	.nv.constant0._Z16frob_norm_kernelPKfPffi,"a",@progbits
	.sectionflags	@""
	.align	4
.nv.constant0._Z16frob_norm_kernelPKfPffi:
	.zero		920


//--------------------- .nv.constant0._Z9ArrSquarePKfPfj --------------------------
	.section	.nv.constant0._Z9ArrSquarePKfPfj,"a",@progbits
	.sectionflags	@""
	.align	4
.nv.constant0._Z9ArrSquarePKfPfj:
	.zero		916


//--------------------- SYMBOLS --------------------------

	.type		.nv.reservedSmem.offset0,@object
	.size		.nv.reservedSmem.offset0,0x4
	.type		.nv.reservedSmem.cap,@object
	.size		.nv.reservedSmem.cap,0x4
